//
// Generated by NVIDIA NVVM Compiler
//
// Compiler Build ID: CL-36424714
// Cuda compilation tools, release 13.0, V13.0.88
// Based on NVVM 20.0.0
//

.version 9.0
.target sm_100
.address_size 64

	// .globl	_Z21swiglu_kernel_cu_fp32iPKfS0_Pf
.extern .shared .align 16 .b8 shared_mem[];

.visible .entry _Z21swiglu_kernel_cu_fp32iPKfS0_Pf(
	.param .u32 _Z21swiglu_kernel_cu_fp32iPKfS0_Pf_param_0,
	.param .u64 .ptr .align 1 _Z21swiglu_kernel_cu_fp32iPKfS0_Pf_param_1,
	.param .u64 .ptr .align 1 _Z21swiglu_kernel_cu_fp32iPKfS0_Pf_param_2,
	.param .u64 .ptr .align 1 _Z21swiglu_kernel_cu_fp32iPKfS0_Pf_param_3
)
{
	.reg .pred 	%p<2>;
	.reg .b32 	%r<13>;
	.reg .b32 	%f<20>;
	.reg .b64 	%rd<11>;

	ld.param.u32 	%r4, [_Z21swiglu_kernel_cu_fp32iPKfS0_Pf_param_0];
	ld.param.u64 	%rd1, [_Z21swiglu_kernel_cu_fp32iPKfS0_Pf_param_1];
	ld.param.u64 	%rd2, [_Z21swiglu_kernel_cu_fp32iPKfS0_Pf_param_2];
	ld.param.u64 	%rd3, [_Z21swiglu_kernel_cu_fp32iPKfS0_Pf_param_3];
	mov.u32 	%r1, %tid.x;
	mov.u32 	%r2, %ntid.x;
	mov.u32 	%r5, %ctaid.x;
	mad.lo.s32 	%r3, %r2, %r5, %r1;
	setp.ge.s32 	%p1, %r3, %r4;
	@%p1 bra 	$L__BB0_2;
	cvta.to.global.u64 	%rd4, %rd1;
	cvta.to.global.u64 	%rd5, %rd2;
	cvta.to.global.u64 	%rd6, %rd3;
	mul.wide.s32 	%rd7, %r3, 4;
	add.s64 	%rd8, %rd4, %rd7;
	ld.global.f32 	%f1, [%rd8];
	shl.b32 	%r6, %r1, 2;
	mov.u32 	%r7, shared_mem;
	add.s32 	%r8, %r7, %r6;
	st.shared.f32 	[%r8], %f1;
	add.s64 	%rd9, %rd5, %rd7;
	ld.global.f32 	%f2, [%rd9];
	shl.b32 	%r9, %r2, 2;
	add.s32 	%r10, %r8, %r9;
	st.shared.f32 	[%r10], %f2;
	bar.sync 	0;
	ld.shared.f32 	%f3, [%r8];
	fma.rn.f32 	%f4, %f3, 0fBBBB989D, 0f3F000000;
	cvt.sat.f32.f32 	%f5, %f4;
	mov.f32 	%f6, 0f4B400001;
	mov.f32 	%f7, 0f437C0000;
	fma.rm.f32 	%f8, %f5, %f7, %f6;
	add.f32 	%f9, %f8, 0fCB40007F;
	neg.f32 	%f10, %f9;
	fma.rn.f32 	%f11, %f3, 0fBFB8AA3B, %f10;
	fma.rn.f32 	%f12, %f3, 0fB2A57060, %f11;
	mov.b32 	%r11, %f8;
	shl.b32 	%r12, %r11, 23;
	mov.b32 	%f13, %r12;
	ex2.approx.ftz.f32 	%f14, %f12;
	fma.rn.f32 	%f15, %f14, %f13, 0f3F800000;
	rcp.rn.f32 	%f16, %f15;
	mul.f32 	%f17, %f3, %f16;
	st.shared.f32 	[%r8], %f17;
	ld.shared.f32 	%f18, [%r10];
	mul.f32 	%f19, %f18, %f17;
	add.s64 	%rd10, %rd6, %rd7;
	st.global.f32 	[%rd10], %f19;
$L__BB0_2:
	ret;

}


// ===== COMPILED SASS (sm_100) =====

	.target	sm_100

	.elftype	@"ET_EXEC"


//--------------------- .note.nv.tkinfo           --------------------------
	.section	.note.nv.tkinfo,"",@"SHT_NOTE"
	.sectionflags	@"SHF_NOTE_NV_TKINFO"
	.tkinfo
        /*0018*/ 	.word	0x00000002
        /*0030*/ 	.string	""
        /*0030*/ 	.string	"ptxas"
        /*0030*/ 	.string	"Cuda compilation tools, release 13.0, V13.0.88"
        /*0030*/ 	.string	"Build cuda_13.0.r13.0/compiler.36424714_0"
        /*0030*/ 	.string	"-arch sm_100 -m 64 "



//--------------------- .note.nv.cuinfo           --------------------------
	.section	.note.nv.cuinfo,"",@"SHT_NOTE"
	.sectionflags	@"SHF_NOTE_NV_CUINFO"
        /*0018*/ 	.short	0x0002
        /*001a*/ 	.short	0x0064
        /*001c*/ 	.short	0x0082
	.zero		2


//--------------------- .nv.info                  --------------------------
	.section	.nv.info,"",@"SHT_CUDA_INFO"
	.align	4


	//----- nvinfo : EIATTR_REGCOUNT
	.align		4
        /*0000*/ 	.byte	0x04, 0x2f
        /*0002*/ 	.short	(.L_1 - .L_0)
	.align		4
.L_0:
        /*0004*/ 	.word	index@(_Z21swiglu_kernel_cu_fp32iPKfS0_Pf)
        /*0008*/ 	.word	0x00000011


	//----- nvinfo : EIATTR_FRAME_SIZE
	.align		4
.L_1:
        /*000c*/ 	.byte	0x04, 0x11
        /*000e*/ 	.short	(.L_3 - .L_2)
	.align		4
.L_2:
        /*0010*/ 	.word	index@($__internal_0_$__cuda_sm20_rcp_rn_f32_slowpath)
        /*0014*/ 	.word	0x00000000


	//----- nvinfo : EIATTR_FRAME_SIZE
	.align		4
.L_3:
        /*0018*/ 	.byte	0x04, 0x11
        /*001a*/ 	.short	(.L_5 - .L_4)
	.align		4
.L_4:
        /*001c*/ 	.word	index@(_Z21swiglu_kernel_cu_fp32iPKfS0_Pf)
        /*0020*/ 	.word	0x00000000


	//----- nvinfo : EIATTR_MIN_STACK_SIZE
	.align		4
.L_5:
        /*0024*/ 	.byte	0x04, 0x12
        /*0026*/ 	.short	(.L_7 - .L_6)
	.align		4
.L_6:
        /*0028*/ 	.word	index@(_Z21swiglu_kernel_cu_fp32iPKfS0_Pf)
        /*002c*/ 	.word	0x00000000
.L_7:


//--------------------- .nv.compat                --------------------------
	.section	.nv.compat,"",@"SHT_CUDA_COMPAT_INFO"
	.align	4
        /*0000*/ 	.byte	0x02, 0x09, 0x00, 0x00, 0x02, 0x02, 0x01, 0x00, 0x02, 0x05, 0x05, 0x00, 0x03, 0x07, 0x01, 0x01
        /*0010*/ 	.byte	0x02, 0x03, 0x00, 0x00, 0x02, 0x06, 0x01, 0x00, 0x04, 0x0b, 0x08, 0x00, 0x09, 0x00, 0x00, 0x00
        /*0020*/ 	.byte	0x00, 0x00, 0x00, 0x00


//--------------------- .nv.info._Z21swiglu_kernel_cu_fp32iPKfS0_Pf --------------------------
	.section	.nv.info._Z21swiglu_kernel_cu_fp32iPKfS0_Pf,"",@"SHT_CUDA_INFO"
	.sectionflags	@""
	.align	4


	//----- nvinfo : EIATTR_CUDA_API_VERSION
	.align		4
        /*0000*/ 	.byte	0x04, 0x37
        /*0002*/ 	.short	(.L_9 - .L_8)
.L_8:
        /*0004*/ 	.word	0x00000082


	//----- nvinfo : EIATTR_KPARAM_INFO
	.align		4
.L_9:
        /*0008*/ 	.byte	0x04, 0x17
        /*000a*/ 	.short	(.L_11 - .L_10)
.L_10:
        /*000c*/ 	.word	0x00000000
        /*0010*/ 	.short	0x0003
        /*0012*/ 	.short	0x0018
        /*0014*/ 	.byte	0x00, 0xf5, 0x21, 0x00


	//----- nvinfo : EIATTR_KPARAM_INFO
	.align		4
.L_11:
        /*0018*/ 	.byte	0x04, 0x17
        /*001a*/ 	.short	(.L_13 - .L_12)
.L_12:
        /*001c*/ 	.word	0x00000000
        /*0020*/ 	.short	0x0002
        /*0022*/ 	.short	0x0010
        /*0024*/ 	.byte	0x00, 0xf5, 0x21, 0x00


	//----- nvinfo : EIATTR_KPARAM_INFO
	.align		4
.L_13:
        /*0028*/ 	.byte	0x04, 0x17
        /*002a*/ 	.short	(.L_15 - .L_14)
.L_14:
        /*002c*/ 	.word	0x00000000
        /*0030*/ 	.short	0x0001
        /*0032*/ 	.short	0x0008
        /*0034*/ 	.byte	0x00, 0xf5, 0x21, 0x00


	//----- nvinfo : EIATTR_KPARAM_INFO
	.align		4
.L_15:
        /*0038*/ 	.byte	0x04, 0x17
        /*003a*/ 	.short	(.L_17 - .L_16)
.L_16:
        /*003c*/ 	.word	0x00000000
        /*0040*/ 	.short	0x0000
        /*0042*/ 	.short	0x0000
        /*0044*/ 	.byte	0x00, 0xf0, 0x11, 0x00


	//----- nvinfo : EIATTR_SPARSE_MMA_MASK
	.align		4
.L_17:
        /*0048*/ 	.byte	0x03, 0x50
        /*004a*/ 	.short	0x0000


	//----- nvinfo : EIATTR_MAXREG_COUNT
	.align		4
        /*004c*/ 	.byte	0x03, 0x1b
        /*004e*/ 	.short	0x00ff


	//----- nvinfo : EIATTR_NUM_BARRIERS
	.align		4
        /*0050*/ 	.byte	0x02, 0x4c
        /*0052*/ 	.byte	0x01
	.zero		1


	//----- nvinfo : EIATTR_MERCURY_ISA_VERSION
	.align		4
        /*0054*/ 	.byte	0x03, 0x5f
        /*0056*/ 	.short	0x0101


	//----- nvinfo : EIATTR_VRC_CTA_INIT_COUNT
	.align		4
        /*0058*/ 	.byte	0x02, 0x4a
	.zero		1
	.zero		1


	//----- nvinfo : EIATTR_EXIT_INSTR_OFFSETS
	.align		4
        /*005c*/ 	.byte	0x04, 0x1c
        /*005e*/ 	.short	(.L_19 - .L_18)


	//   ....[0]....
.L_18:
        /*0060*/ 	.word	0x00000070


	//   ....[1]....
        /*0064*/ 	.word	0x00000360


	//----- nvinfo : EIATTR_CRS_STACK_SIZE
	.align		4
.L_19:
        /*0068*/ 	.byte	0x04, 0x1e
        /*006a*/ 	.short	(.L_21 - .L_20)
.L_20:
        /*006c*/ 	.word	0x00000000


	//----- nvinfo : EIATTR_CBANK_PARAM_SIZE
	.align		4
.L_21:
        /*0070*/ 	.byte	0x03, 0x19
        /*0072*/ 	.short	0x0020


	//----- nvinfo : EIATTR_PARAM_CBANK
	.align		4
        /*0074*/ 	.byte	0x04, 0x0a
        /*0076*/ 	.short	(.L_23 - .L_22)
	.align		4
.L_22:
        /*0078*/ 	.word	index@(.nv.constant0._Z21swiglu_kernel_cu_fp32iPKfS0_Pf)
        /*007c*/ 	.short	0x0380
        /*007e*/ 	.short	0x0020


	//----- nvinfo : EIATTR_SW_WAR
	.align		4
.L_23:
        /*0080*/ 	.byte	0x04, 0x36
        /*0082*/ 	.short	(.L_25 - .L_24)
.L_24:
        /*0084*/ 	.word	0x00000008
.L_25:


//--------------------- .nv.callgraph             --------------------------
	.section	.nv.callgraph,"",@"SHT_CUDA_CALLGRAPH"
	.align	4
	.sectionentsize	8
	.align		4
        /*0000*/ 	.word	0x00000000
	.align		4
        /*0004*/ 	.word	0xffffffff
	.align		4
        /*0008*/ 	.word	0x00000000
	.align		4
        /*000c*/ 	.word	0xfffffffe
	.align		4
        /*0010*/ 	.word	0x00000000
	.align		4
        /*0014*/ 	.word	0xfffffffd
	.align		4
        /*0018*/ 	.word	0x00000000
	.align		4
        /*001c*/ 	.word	0xfffffffc


//--------------------- .text._Z21swiglu_kernel_cu_fp32iPKfS0_Pf --------------------------
	.section	.text._Z21swiglu_kernel_cu_fp32iPKfS0_Pf,"ax",@progbits
	.align	128
        .global         _Z21swiglu_kernel_cu_fp32iPKfS0_Pf
        .type           _Z21swiglu_kernel_cu_fp32iPKfS0_Pf,@function
        .size           _Z21swiglu_kernel_cu_fp32iPKfS0_Pf,(.L_x_8 - _Z21swiglu_kernel_cu_fp32iPKfS0_Pf)
        .other          _Z21swiglu_kernel_cu_fp32iPKfS0_Pf,@"STO_CUDA_ENTRY STV_DEFAULT"
_Z21swiglu_kernel_cu_fp32iPKfS0_Pf:
.text._Z21swiglu_kernel_cu_fp32iPKfS0_Pf:
[----:B------:R-:W-:Y:S01]  /*0000*/  LDC R1, c[0x0][0x37c] ;  /* 0x0000df00ff017b82 */ /* 0x000fe20000000800 */
[----:B------:R-:W0:Y:S07]  /*0010*/  S2R R4, SR_TID.X ;  /* 0x0000000000047919 */ /* 0x000e2e0000002100 */
[----:B------:R-:W0:Y:S01]  /*0020*/  S2UR UR4, SR_CTAID.X ;  /* 0x00000000000479c3 */ /* 0x000e220000002500 */
[----:B------:R-:W1:Y:S07]  /*0030*/  LDCU UR5, c[0x0][0x380] ;  /* 0x00007000ff0577ac */ /* 0x000e6e0008000800 */
[----:B------:R-:W0:Y:S02]  /*0040*/  LDC R5, c[0x0][0x360] ;  /* 0x0000d800ff057b82 */ /* 0x000e240000000800 */
[----:B0-----:R-:W-:-:S05]  /*0050*/  IMAD R3, R5, UR4, R4 ;  /* 0x0000000405037c24 */ /* 0x001fca000f8e0204 */
[----:B-1----:R-:W-:-:S13]  /*0060*/  ISETP.GE.AND P0, PT, R3, UR5, PT ;  /* 0x0000000503007c0c */ /* 0x002fda000bf06270 */
[----:B------:R-:W-:Y:S05]  /*0070*/  @P0 EXIT ;  /* 0x000000000000094d */ /* 0x000fea0003800000 */
[----:B------:R-:W0:Y:S01]  /*0080*/  LDC.64 R8, c[0x0][0x388] ;  /* 0x0000e200ff087b82 */ /* 0x000e220000000a00 */
[----:B------:R-:W1:Y:S07]  /*0090*/  LDCU.64 UR6, c[0x0][0x358] ;  /* 0x00006b00ff0677ac */ /* 0x000e6e0008000a00 */
[----:B------:R-:W2:Y:S01]  /*00a0*/  LDC.64 R10, c[0x0][0x390] ;  /* 0x0000e400ff0a7b82 */ /* 0x000ea20000000a00 */
[----:B0-----:R-:W-:-:S06]  /*00b0*/  IMAD.WIDE R8, R3, 0x4, R8 ;  /* 0x0000000403087825 */ /* 0x001fcc00078e0208 */
[----:B-1----:R-:W3:Y:S01]  /*00c0*/  LDG.E R9, desc[UR6][R8.64] ;  /* 0x0000000608097981 */ /* 0x002ee2000c1e1900 */
[----:B--2---:R-:W-:-:S06]  /*00d0*/  IMAD.WIDE R10, R3, 0x4, R10 ;  /* 0x00000004030a7825 */ /* 0x004fcc00078e020a */
[----:B------:R0:W2:Y:S01]  /*00e0*/  LDG.E R10, desc[UR6][R10.64] ;  /* 0x000000060a0a7981 */ /* 0x0000a2000c1e1900 */
[----:B------:R-:W1:Y:S01]  /*00f0*/  S2UR UR5, SR_CgaCtaId ;  /* 0x00000000000579c3 */ /* 0x000e620000008800 */
[----:B------:R-:W-:Y:S02]  /*0100*/  UMOV UR4, 0x400 ;  /* 0x0000040000047882 */ /* 0x000fe40000000000 */
[----:B-1----:R-:W-:-:S06]  /*0110*/  ULEA UR4, UR5, UR4, 0x18 ;  /* 0x0000000405047291 */ /* 0x002fcc000f8ec0ff */
[----:B------:R-:W-:-:S05]  /*0120*/  LEA R4, R4, UR4, 0x2 ;  /* 0x0000000404047c11 */ /* 0x000fca000f8e10ff */
[----:B------:R-:W-:Y:S02]  /*0130*/  IMAD R5, R5, 0x4, R4 ;  /* 0x0000000405057824 */ /* 0x000fe400078e0204 */
[----:B0-----:R-:W-:Y:S02]  /*0140*/  HFMA2 R11, -RZ, RZ, 3.7421875, 0 ;  /* 0x437c0000ff0b7431 */ /* 0x001fe400000001ff */
[----:B------:R-:W-:Y:S01]  /*0150*/  IMAD.MOV.U32 R7, RZ, RZ, 0x3bbb989d ;  /* 0x3bbb989dff077424 */ /* 0x000fe200078e00ff */
[----:B------:R-:W-:Y:S01]  /*0160*/  BSSY.RECONVERGENT B0, `(.L_x_0) ;  /* 0x0000018000007945 */ /* 0x000fe20003800200 */
[----:B---3--:R-:W-:Y:S04]  /*0170*/  STS [R4], R9 ;  /* 0x0000000904007388 */ /* 0x008fe80000000800 */
[----:B--2---:R-:W-:Y:S01]  /*0180*/  STS [R5], R10 ;  /* 0x0000000a05007388 */ /* 0x004fe20000000800 */
[----:B------:R-:W-:Y:S06]  /*0190*/  BAR.SYNC.DEFER_BLOCKING 0x0 ;  /* 0x0000000000007b1d */ /* 0x000fec0000010000 */
[----:B------:R-:W0:Y:S02]  /*01a0*/  LDS R6, [R4] ;  /* 0x0000000004067984 */ /* 0x000e240000000800 */
[----:B0-----:R-:W-:-:S04]  /*01b0*/  FFMA.SAT R0, R6, -R7, 0.5 ;  /* 0x3f00000006007423 */ /* 0x001fc80000002807 */
[----:B------:R-:W-:-:S04]  /*01c0*/  FFMA.RM R0, R0, R11, 12582913 ;  /* 0x4b40000100007423 */ /* 0x000fc8000000400b */
[----:B------:R-:W-:-:S04]  /*01d0*/  FADD R7, R0, -12583039 ;  /* 0xcb40007f00077421 */ /* 0x000fc80000000000 */
[----:B------:R-:W-:-:S04]  /*01e0*/  FFMA R7, R6, -1.4426950216293334961, -R7 ;  /* 0xbfb8aa3b06077823 */ /* 0x000fc80000000807 */
[----:B------:R-:W-:-:S06]  /*01f0*/  FFMA R7, R6, -1.925963033500011079e-08, R7 ;  /* 0xb2a5706006077823 */ /* 0x000fcc0000000007 */
[----:B------:R-:W0:Y:S01]  /*0200*/  MUFU.EX2 R7, R7 ;  /* 0x0000000700077308 */ /* 0x000e220000000800 */
[----:B------:R-:W-:-:S04]  /*0210*/  IMAD.SHL.U32 R0, R0, 0x800000, RZ ;  /* 0x0080000000007824 */ /* 0x000fc800078e00ff */
[----:B0-----:R-:W-:-:S05]  /*0220*/  FFMA R0, R0, R7, 1 ;  /* 0x3f80000000007423 */ /* 0x001fca0000000007 */
[----:B------:R-:W-:-:S04]  /*0230*/  IADD3 R2, PT, PT, R0, 0x1800000, RZ ;  /* 0x0180000000027810 */ /* 0x000fc80007ffe0ff */
[----:B------:R-:W-:-:S04]  /*0240*/  LOP3.LUT R2, R2, 0x7f800000, RZ, 0xc0, !PT ;  /* 0x7f80000002027812 */ /* 0x000fc800078ec0ff */
[----:B------:R-:W-:-:S13]  /*0250*/  ISETP.GT.U32.AND P0, PT, R2, 0x1ffffff, PT ;  /* 0x01ffffff0200780c */ /* 0x000fda0003f04070 */
[----:B------:R-:W-:Y:S05]  /*0260*/  @P0 BRA `(.L_x_1) ;  /* 0x00000000000c0947 */ /* 0x000fea0003800000 */
[----:B------:R-:W-:-:S07]  /*0270*/  MOV R8, 0x290 ;  /* 0x0000029000087802 */ /* 0x000fce0000000f00 */
[----:B------:R-:W-:Y:S05]  /*0280*/  CALL.REL.NOINC `($__internal_0_$__cuda_sm20_rcp_rn_f32_slowpath) ;  /* 0x0000000000387944 */ /* 0x000fea0003c00000 */
[----:B------:R-:W-:Y:S05]  /*0290*/  BRA `(.L_x_2) ;  /* 0x0000000000107947 */ /* 0x000fea0003800000 */
.L_x_1:
[----:B------:R-:W0:Y:S02]  /*02a0*/  MUFU.RCP R7, R0 ;  /* 0x0000000000077308 */ /* 0x000e240000001000 */
[----:B0-----:R-:W-:-:S04]  /*02b0*/  FFMA R2, R0, R7, -1 ;  /* 0xbf80000000027423 */ /* 0x001fc80000000007 */
[----:B------:R-:W-:-:S04]  /*02c0*/  FADD.FTZ R2, -R2, -RZ ;  /* 0x800000ff02027221 */ /* 0x000fc80000010100 */
[----:B------:R-:W-:-:S07]  /*02d0*/  FFMA R7, R7, R2, R7 ;  /* 0x0000000207077223 */ /* 0x000fce0000000007 */
.L_x_2:
[----:B------:R-:W-:Y:S05]  /*02e0*/  BSYNC.RECONVERGENT B0 ;  /* 0x0000000000007941 */ /* 0x000fea0003800200 */
.L_x_0:
[----:B------:R-:W-:Y:S02]  /*02f0*/  FMUL R9, R6, R7 ;  /* 0x0000000706097220 */ /* 0x000fe40000400000 */
[----:B------:R-:W0:Y:S03]  /*0300*/  LDC.64 R6, c[0x0][0x398] ;  /* 0x0000e600ff067b82 */ /* 0x000e260000000a00 */
[----:B------:R-:W-:Y:S04]  /*0310*/  STS [R4], R9 ;  /* 0x0000000904007388 */ /* 0x000fe80000000800 */
[----:B------:R-:W1:Y:S01]  /*0320*/  LDS R0, [R5] ;  /* 0x0000000005007984 */ /* 0x000e620000000800 */
[----:B0-----:R-:W-:-:S04]  /*0330*/  IMAD.WIDE R2, R3, 0x4, R6 ;  /* 0x0000000403027825 */ /* 0x001fc800078e0206 */
[----:B-1----:R-:W-:-:S05]  /*0340*/  FMUL R7, R9, R0 ;  /* 0x0000000009077220 */ /* 0x002fca0000400000 */
[----:B------:R-:W-:Y:S01]  /*0350*/  STG.E desc[UR6][R2.64], R7 ;  /* 0x0000000702007986 */ /* 0x000fe2000c101906 */
[----:B------:R-:W-:Y:S05]  /*0360*/  EXIT ;  /* 0x000000000000794d */ /* 0x000fea0003800000 */
        .weak           $__internal_0_$__cuda_sm20_rcp_rn_f32_slowpath
        .type           $__internal_0_$__cuda_sm20_rcp_rn_f32_slowpath,@function
        .size           $__internal_0_$__cuda_sm20_rcp_rn_f32_slowpath,(.L_x_8 - $__internal_0_$__cuda_sm20_rcp_rn_f32_slowpath)
$__internal_0_$__cuda_sm20_rcp_rn_f32_slowpath:
[----:B------:R-:W-:Y:S01]  /*0370*/  IMAD.SHL.U32 R2, R0, 0x2, RZ ;  /* 0x0000000200027824 */ /* 0x000fe200078e00ff */
[----:B------:R-:W-:Y:S04]  /*0380*/  BSSY.RECONVERGENT B1, `(.L_x_3) ;  /* 0x0000030000017945 */ /* 0x000fe80003800200 */
[----:B------:R-:W-:-:S04]  /*0390*/  SHF.R.U32.HI R2, RZ, 0x18, R2 ;  /* 0x00000018ff027819 */ /* 0x000fc80000011602 */
[----:B------:R-:W-:-:S13]  /*03a0*/  ISETP.NE.U32.AND P0, PT, R2, RZ, PT ;  /* 0x000000ff0200720c */ /* 0x000fda0003f05070 */
[----:B------:R-:W-:Y:S05]  /*03b0*/  @P0 BRA `(.L_x_4) ;  /* 0x0000000000280947 */ /* 0x000fea0003800000 */
[----:B------:R-:W-:-:S04]  /*03c0*/  SHF.L.U32 R2, R0, 0x1, RZ ;  /* 0x0000000100027819 */ /* 0x000fc800000006ff */
[----:B------:R-:W-:-:S13]  /*03d0*/  ISETP.NE.AND P0, PT, R2, RZ, PT ;  /* 0x000000ff0200720c */ /* 0x000fda0003f05270 */
[----:B------:R-:W-:Y:S01]  /*03e0*/  @P0 FFMA R9, R0, 1.84467440737095516160e+19, RZ ;  /* 0x5f80000000090823 */ /* 0x000fe200000000ff */
[----:B------:R-:W-:Y:S08]  /*03f0*/  @!P0 MUFU.RCP R7, R0 ;  /* 0x0000000000078308 */ /* 0x000ff00000001000 */
[----:B------:R-:W0:Y:S02]  /*0400*/  @P0 MUFU.RCP R2, R9 ;  /* 0x0000000900020308 */ /* 0x000e240000001000 */
[----:B0-----:R-:W-:-:S04]  /*0410*/  @P0 FFMA R10, R9, R2, -1 ;  /* 0xbf800000090a0423 */ /* 0x001fc80000000002 */
[----:B------:R-:W-:-:S04]  /*0420*/  @P0 FADD.FTZ R11, -R10, -RZ ;  /* 0x800000ff0a0b0221 */ /* 0x000fc80000010100 */
[----:B------:R-:W-:-:S04]  /*0430*/  @P0 FFMA R2, R2, R11, R2 ;  /* 0x0000000b02020223 */ /* 0x000fc80000000002 */
[----:B------:R-:W-:Y:S01]  /*0440*/  @P0 FFMA R7, R2, 1.84467440737095516160e+19, RZ ;  /* 0x5f80000002070823 */ /* 0x000fe200000000ff */
[----:B------:R-:W-:Y:S06]  /*0450*/  BRA `(.L_x_5) ;  /* 0x0000000000887947 */ /* 0x000fec0003800000 */
.L_x_4:
[----:B------:R-:W-:-:S05]  /*0460*/  VIADD R7, R2, 0xffffff03 ;  /* 0xffffff0302077836 */ /* 0x000fca0000000000 */
[----:B------:R-:W-:-:S13]  /*0470*/  ISETP.GT.U32.AND P0, PT, R7, 0x1, PT ;  /* 0x000000010700780c */ /* 0x000fda0003f04070 */
[----:B------:R-:W-:Y:S05]  /*0480*/  @P0 BRA `(.L_x_6) ;  /* 0x0000000000780947 */ /* 0x000fea0003800000 */
[----:B------:R-:W-:Y:S02]  /*0490*/  LOP3.LUT R9, R0, 0x7fffff, RZ, 0xc0, !PT ;  /* 0x007fffff00097812 */ /* 0x000fe400078ec0ff */
[----:B------:R-:W-:Y:S02]  /*04a0*/  MOV R14, 0x3 ;  /* 0x00000003000e7802 */ /* 0x000fe40000000f00 */
[----:B------:R-:W-:Y:S02]  /*04b0*/  LOP3.LUT R9, R9, 0x3f800000, RZ, 0xfc, !PT ;  /* 0x3f80000009097812 */ /* 0x000fe400078efcff */
[----:B------:R-:W-:Y:S02]  /*04c0*/  SHF.L.U32 R13, R14, R7, RZ ;  /* 0x000000070e0d7219 */ /* 0x000fe400000006ff */
[----:B------:R-:W0:Y:S02]  /*04d0*/  MUFU.RCP R10, R9 ;  /* 0x00000009000a7308 */ /* 0x000e240000001000 */
[----:B0-----:R-:W-:-:S04]  /*04e0*/  FFMA R11, R9, R10, -1 ;  /* 0xbf800000090b7423 */ /* 0x001fc8000000000a */
[----:B------:R-:W-:-:S04]  /*04f0*/  FADD.FTZ R11, -R11, -RZ ;  /* 0x800000ff0b0b7221 */ /* 0x000fc80000010100 */
[CCC-:B------:R-:W-:Y:S01]  /*0500*/  FFMA.RM R12, R10.reuse, R11.reuse, R10.reuse ;  /* 0x0000000b0a0c7223 */ /* 0x1c0fe2000000400a */
[----:B------:R-:W-:-:S04]  /*0510*/  FFMA.RP R11, R10, R11, R10 ;  /* 0x0000000b0a0b7223 */ /* 0x000fc8000000800a */
[C---:B------:R-:W-:Y:S02]  /*0520*/  LOP3.LUT R10, R12.reuse, 0x7fffff, RZ, 0xc0, !PT ;  /* 0x007fffff0c0a7812 */ /* 0x040fe400078ec0ff */
[----:B------:R-:W-:Y:S02]  /*0530*/  FSETP.NEU.FTZ.AND P0, PT, R12, R11, PT ;  /* 0x0000000b0c00720b */ /* 0x000fe40003f1d000 */
[----:B------:R-:W-:Y:S02]  /*0540*/  LOP3.LUT R10, R10, 0x800000, RZ, 0xfc, !PT ;  /* 0x008000000a0a7812 */ /* 0x000fe400078efcff */
[----:B------:R-:W-:Y:S02]  /*0550*/  SEL R11, RZ, 0xffffffff, !P0 ;  /* 0xffffffffff0b7807 */ /* 0x000fe40004000000 */
[----:B------:R-:W-:-:S03]  /*0560*/  LOP3.LUT R12, R13, R10, RZ, 0xc0, !PT ;  /* 0x0000000a0d0c7212 */ /* 0x000fc600078ec0ff */
[----:B------:R-:W-:Y:S01]  /*0570*/  IMAD.MOV R11, RZ, RZ, -R11 ;  /* 0x000000ffff0b7224 */ /* 0x000fe200078e0a0b */
[----:B------:R-:W-:-:S04]  /*0580*/  SHF.R.U32.HI R12, RZ, R7, R12 ;  /* 0x00000007ff0c7219 */ /* 0x000fc8000001160c */
[----:B------:R-:W-:Y:S02]  /*0590*/  LOP3.LUT P1, RZ, R11, R7, R10, 0xf8, !PT ;  /* 0x000000070bff7212 */ /* 0x000fe4000782f80a */
[C---:B------:R-:W-:Y:S02]  /*05a0*/  LOP3.LUT P0, RZ, R12.reuse, 0x1, RZ, 0xc0, !PT ;  /* 0x000000010cff7812 */ /* 0x040fe4000780c0ff */
[----:B------:R-:W-:-:S04]  /*05b0*/  LOP3.LUT P2, RZ, R12, 0x2, RZ, 0xc0, !PT ;  /* 0x000000020cff7812 */ /* 0x000fc8000784c0ff */
[----:B------:R-:W-:Y:S02]  /*05c0*/  PLOP3.LUT P0, PT, P0, P1, P2, 0xe0, 0x0 ;  /* 0x000000000000781c */ /* 0x000fe40000703c20 */
[----:B------:R-:W-:Y:S02]  /*05d0*/  LOP3.LUT P1, RZ, R0, 0x7fffff, RZ, 0xc0, !PT ;  /* 0x007fffff00ff7812 */ /* 0x000fe4000782c0ff */
[----:B------:R-:W-:-:S04]  /*05e0*/  SEL R7, RZ, 0x1, !P0 ;  /* 0x00000001ff077807 */ /* 0x000fc80004000000 */
[----:B------:R-:W-:-:S04]  /*05f0*/  IADD3 R7, PT, PT, -R7, RZ, RZ ;  /* 0x000000ff07077210 */ /* 0x000fc80007ffe1ff */
[----:B------:R-:W-:Y:S01]  /*0600*/  ISETP.GE.AND P0, PT, R7, RZ, PT ;  /* 0x000000ff0700720c */ /* 0x000fe20003f06270 */
[----:B------:R-:W-:-:S05]  /*0610*/  VIADD R7, R2, 0xffffff04 ;  /* 0xffffff0402077836 */ /* 0x000fca0000000000 */
[----:B------:R-:W-:-:S07]  /*0620*/  SHF.R.U32.HI R7, RZ, R7, R10 ;  /* 0x00000007ff077219 */ /* 0x000fce000001160a */
[----:B------:R-:W-:-:S05]  /*0630*/  @!P0 IADD3 R7, PT, PT, R7, 0x1, RZ ;  /* 0x0000000107078810 */ /* 0x000fca0007ffe0ff */
[----:B------:R-:W-:-:S05]  /*0640*/  @!P1 IMAD.SHL.U32 R7, R7, 0x2, RZ ;  /* 0x0000000207079824 */ /* 0x000fca00078e00ff */
[----:B------:R-:W-:Y:S01]  /*0650*/  LOP3.LUT R7, R7, 0x80000000, R0, 0xf8, !PT ;  /* 0x8000000007077812 */ /* 0x000fe200078ef800 */
[----:B------:R-:W-:Y:S06]  /*0660*/  BRA `(.L_x_5) ;  /* 0x0000000000047947 */ /* 0x000fec0003800000 */
.L_x_6:
[----:B------:R0:W1:Y:S02]  /*0670*/  MUFU.RCP R7, R0 ;  /* 0x0000000000077308 */ /* 0x0000640000001000 */
.L_x_5:
[----:B------:R-:W-:Y:S05]  /*0680*/  BSYNC.RECONVERGENT B1 ;  /* 0x0000000000017941 */ /* 0x000fea0003800200 */
.L_x_3:
[----:B------:R-:W-:-:S04]  /*0690*/  HFMA2 R9, -RZ, RZ, 0, 0 ;  /* 0x00000000ff097431 */ /* 0x000fc800000001ff */
[----:B01----:R-:W-:Y:S05]  /*06a0*/  RET.REL.NODEC R8 `(_Z21swiglu_kernel_cu_fp32iPKfS0_Pf) ;  /* 0xfffffff808547950 */ /* 0x003fea0003c3ffff */
.L_x_7:
[----:B------:R-:W-:-:S00]  /*06b0*/  BRA `(.L_x_7) ;  /* 0xfffffffc00fc7947 */ /* 0x000fc0000383ffff */
[----:B------:R-:W-:-:S00]  /*06c0*/  NOP ;  /* 0x0000000000007918 */ /* 0x000fc00000000000 */
        /* <DEDUP_REMOVED lines=11> */
.L_x_8:


//--------------------- .nv.shared._Z21swiglu_kernel_cu_fp32iPKfS0_Pf --------------------------
	.section	.nv.shared._Z21swiglu_kernel_cu_fp32iPKfS0_Pf,"aw",@nobits
	.sectionflags	@""
	.align	16
	.zero		1024


//--------------------- .nv.shared.reserved.0     --------------------------
	.section	.nv.shared.reserved.0,"aw",@nobits
	.weak		__nv_reservedSMEM_offset_0_alias
	.size		__nv_reservedSMEM_offset_0_alias, 0, 64
	.other		__nv_reservedSMEM_offset_0_alias,@"STO_CUDA_RESERVED_SHARED STV_DEFAULT"
__nv_reservedSMEM_offset_0_alias:
	.zero		0
	.zero		64


//--------------------- .nv.constant0._Z21swiglu_kernel_cu_fp32iPKfS0_Pf --------------------------
	.section	.nv.constant0._Z21swiglu_kernel_cu_fp32iPKfS0_Pf,"a",@progbits
	.sectionflags	@""
	.align	4
.nv.constant0._Z21swiglu_kernel_cu_fp32iPKfS0_Pf:
	.zero		928


//--------------------- SYMBOLS --------------------------

	.type		.nv.reservedSmem.offset0,@object
	.size		.nv.reservedSmem.offset0,0x4
	.type		.nv.reservedSmem.cap,@object
	.size		.nv.reservedSmem.cap,0x4
